	.headerflags	@"EF_CUDA_TEXMODE_UNIFIED EF_CUDA_64BIT_ADDRESS EF_CUDA_ACCELERATORS EF_CUDA_SM90 EF_CUDA_VIRTUAL_SM(EF_CUDA_SM90)"
	.elftype	@"ET_EXEC"


//--------------------- .nv.info                  --------------------------
	.section	.nv.info,"",@"SHT_CUDA_INFO"
	.align	4


	//----- nvinfo : EIATTR_REGCOUNT
	.align		4
        /*0000*/ 	.byte	0x04, 0x2f
        /*0002*/ 	.short	(.L_2 - .L_1)
	.align		4
.L_1:
        /*0004*/ 	.word	index@(triton_poi_fused__to_copy_arange_clamp_floor_mul_9)
        /*0008*/ 	.word	0x00000008


	//----- nvinfo : EIATTR_MIN_STACK_SIZE
	.align		4
.L_2:
        /*000c*/ 	.byte	0x04, 0x12
        /*000e*/ 	.short	(.L_4 - .L_3)
	.align		4
.L_3:
        /*0010*/ 	.word	index@(triton_poi_fused__to_copy_arange_clamp_floor_mul_9)
        /*0014*/ 	.word	0x00000000


	//----- nvinfo : EIATTR_FRAME_SIZE
	.align		4
.L_4:
        /*0018*/ 	.byte	0x04, 0x11
        /*001a*/ 	.short	(.L_6 - .L_5)
	.align		4
.L_5:
        /*001c*/ 	.word	index@(triton_poi_fused__to_copy_arange_clamp_floor_mul_9)
        /*0020*/ 	.word	0x00000000


	//----- nvinfo : EIATTR_MIN_STACK_SIZE
	.align		4
.L_6:
        /*0024*/ 	.byte	0x04, 0x12
        /*0026*/ 	.short	(.L_8 - .L_7)
	.align		4
.L_7:
        /*0028*/ 	.word	index@(triton_poi_fused__to_copy_arange_clamp_floor_mul_9)
        /*002c*/ 	.word	0x00000000
.L_8:


//--------------------- .nv.info.triton_poi_fused__to_copy_arange_clamp_floor_mul_9 --------------------------
	.section	.nv.info.triton_poi_fused__to_copy_arange_clamp_floor_mul_9,"",@"SHT_CUDA_INFO"
	.sectionflags	@""
	.align	4


	//----- nvinfo : EIATTR_CUDA_API_VERSION
	.align		4
        /*0000*/ 	.byte	0x04, 0x37
        /*0002*/ 	.short	(.L_10 - .L_9)
.L_9:
        /*0004*/ 	.word	0x0000007c


	//----- nvinfo : EIATTR_KPARAM_INFO
	.align		4
.L_10:
        /*0008*/ 	.byte	0x04, 0x17
        /*000a*/ 	.short	(.L_12 - .L_11)
.L_11:
        /*000c*/ 	.word	0x00000000
        /*0010*/ 	.short	0x0001
        /*0012*/ 	.short	0x0008
        /*0014*/ 	.byte	0x00, 0xf0, 0x11, 0x00


	//----- nvinfo : EIATTR_KPARAM_INFO
	.align		4
.L_12:
        /*0018*/ 	.byte	0x04, 0x17
        /*001a*/ 	.short	(.L_14 - .L_13)
.L_13:
        /*001c*/ 	.word	0x00000000
        /*0020*/ 	.short	0x0000
        /*0022*/ 	.short	0x0000
        /*0024*/ 	.byte	0x00, 0xf4, 0x21, 0x00


	//----- nvinfo : EIATTR_SPARSE_MMA_MASK
	.align		4
.L_14:
        /*0028*/ 	.byte	0x03, 0x50
        /*002a*/ 	.short	0x0000


	//----- nvinfo : EIATTR_MAXREG_COUNT
	.align		4
        /*002c*/ 	.byte	0x03, 0x1b
        /*002e*/ 	.short	0x00ff


	//----- nvinfo : EIATTR_EXIT_INSTR_OFFSETS
	.align		4
        /*0030*/ 	.byte	0x04, 0x1c
        /*0032*/ 	.short	(.L_16 - .L_15)


	//   ....[0]....
.L_15:
        /*0034*/ 	.word	0x000000e0


	//   ....[1]....
        /*0038*/ 	.word	0x00000120


	//----- nvinfo : EIATTR_REQNTID
	.align		4
.L_16:
        /*003c*/ 	.byte	0x04, 0x10
        /*003e*/ 	.short	(.L_18 - .L_17)
.L_17:
        /*0040*/ 	.word	0x00000020
        /*0044*/ 	.word	0x00000001
        /*0048*/ 	.word	0x00000001


	//----- nvinfo : EIATTR_CBANK_PARAM_SIZE
	.align		4
.L_18:
        /*004c*/ 	.byte	0x03, 0x19
        /*004e*/ 	.short	0x000c


	//----- nvinfo : EIATTR_PARAM_CBANK
	.align		4
        /*0050*/ 	.byte	0x04, 0x0a
        /*0052*/ 	.short	(.L_20 - .L_19)
	.align		4
.L_19:
        /*0054*/ 	.word	index@(.nv.constant0.triton_poi_fused__to_copy_arange_clamp_floor_mul_9)
        /*0058*/ 	.short	0x0210
        /*005a*/ 	.short	0x000c


	//----- nvinfo : EIATTR_SW_WAR
	.align		4
.L_20:
        /*005c*/ 	.byte	0x04, 0x36
        /*005e*/ 	.short	(.L_22 - .L_21)
.L_21:
        /*0060*/ 	.word	0x00000008
.L_22:


//--------------------- .nv.callgraph             --------------------------
	.section	.nv.callgraph,"",@"SHT_CUDA_CALLGRAPH"
	.align	4
	.sectionentsize	8
	.align		4
        /*0000*/ 	.word	0x00000000
	.align		4
        /*0004*/ 	.word	0xffffffff
	.align		4
        /*0008*/ 	.word	0x00000000
	.align		4
        /*000c*/ 	.word	0xfffffffe
	.align		4
        /*0010*/ 	.word	0x00000000
	.align		4
        /*0014*/ 	.word	0xfffffffd
	.align		4
        /*0018*/ 	.word	0x00000000
	.align		4
        /*001c*/ 	.word	0xfffffffc


//--------------------- .nv.constant4             --------------------------
	.section	.nv.constant4,"a",@progbits
	.align	8
	.align		8
.nv.constant4:
        /*0000*/ 	.dword	_$_str


//--------------------- .text.triton_poi_fused__to_copy_arange_clamp_floor_mul_9 --------------------------
	.section	.text.triton_poi_fused__to_copy_arange_clamp_floor_mul_9,"ax",@progbits
	.align	128
        .global         triton_poi_fused__to_copy_arange_clamp_floor_mul_9
        .type           triton_poi_fused__to_copy_arange_clamp_floor_mul_9,@function
        .size           triton_poi_fused__to_copy_arange_clamp_floor_mul_9,(.L_x_1 - triton_poi_fused__to_copy_arange_clamp_floor_mul_9)
        .other          triton_poi_fused__to_copy_arange_clamp_floor_mul_9,@"STO_CUDA_ENTRY STV_DEFAULT"
triton_poi_fused__to_copy_arange_clamp_floor_mul_9:
.text.triton_poi_fused__to_copy_arange_clamp_floor_mul_9:
[----:B------:R-:W0:Y:S02]  /*0000*/  LDC R1, c[0x0][0x28] ;  /* 0x00000a00ff017b82 */ /* 0x000e240000000800 */
[----:B------:R-:W1:Y:S01]  /*0010*/  S2R R4, SR_TID.X ;  /* 0x0000000000047919 */ /* 0x000e620000002100 */
[----:B------:R-:W2:Y:S01]  /*0020*/  LDC.64 R2, c[0x0][0x210] ;  /* 0x00008400ff027b82 */ /* 0x000ea20000000a00 */
[----:B------:R-:W3:Y:S01]  /*0030*/  S2R R5, SR_CTAID.X ;  /* 0x0000000000057919 */ /* 0x000ee20000002500 */
[C---:B-1----:R-:W-:Y:S02]  /*0040*/  LOP3.LUT R0, R4.reuse, 0x3, RZ, 0xc0, !PT ;  /* 0x0000000304007812 */ /* 0x042fe400078ec0ff */
[----:B------:R-:W-:-:S03]  /*0050*/  LOP3.LUT P0, RZ, R4, 0x1c, RZ, 0xc0, !PT ;  /* 0x0000001c04ff7812 */ /* 0x000fc6000780c0ff */
[----:B---3--:R-:W-:-:S04]  /*0060*/  IMAD R5, R5, 0x4, R0 ;  /* 0x0000000405057824 */ /* 0x008fc800078e0200 */
[C---:B--2---:R-:W-:Y:S01]  /*0070*/  IMAD.WIDE R2, R5.reuse, 0x8, R2 ;  /* 0x0000000805027825 */ /* 0x044fe200078e0202 */
[----:B------:R-:W-:Y:S02]  /*0080*/  I2FP.F32.S32 R0, R5 ;  /* 0x0000000500007245 */ /* 0x000fe40000201400 */
[----:B------:R-:W-:-:S03]  /*0090*/  ISETP.LT.AND P0, PT, R5, 0x4, !P0 ;  /* 0x000000040500780c */ /* 0x000fc60004701270 */
[----:B------:R-:W-:-:S06]  /*00a0*/  FMUL R0, R0, 0.3333333432674407959 ;  /* 0x3eaaaaab00007820 */ /* 0x000fcc0000400000 */
[----:B------:R-:W1:Y:S02]  /*00b0*/  F2I.FTZ.FLOOR.NTZ R0, R0 ;  /* 0x0000000000007305 */ /* 0x000e640000217100 */
[----:B-1----:R-:W-:-:S04]  /*00c0*/  ISETP.GT.AND P1, PT, R0, RZ, PT ;  /* 0x000000ff0000720c */ /* 0x002fc80003f24270 */
[----:B------:R-:W-:Y:S01]  /*00d0*/  SEL R4, RZ, 0x1, !P1 ;  /* 0x00000001ff047807 */ /* 0x000fe20004800000 */
[----:B------:R-:W-:Y:S08]  /*00e0*/  @!P0 EXIT ;  /* 0x000000000000894d */ /* 0x000ff00003800000 */
[----:B------:R-:W-:Y:S01]  /*00f0*/  IMAD.MOV.U32 R5, RZ, RZ, RZ ;  /* 0x000000ffff057224 */ /* 0x000fe200078e00ff */
[----:B------:R-:W-:-:S04]  /*0100*/  ULDC.64 UR4, c[0x0][0x208] ;  /* 0x0000820000047ab9 */ /* 0x000fc80000000a00 */
[----:B------:R-:W-:Y:S01]  /*0110*/  STG.E.64 desc[UR4][R2.64], R4 ;  /* 0x0000000402007986 */ /* 0x000fe2000c101b04 */
[----:B------:R-:W-:Y:S05]  /*0120*/  EXIT ;  /* 0x000000000000794d */ /* 0x000fea0003800000 */
.L_x_0:
[----:B------:R-:W-:-:S00]  /*0130*/  BRA `(.L_x_0) ;  /* 0xfffffffc00fc7947 */ /* 0x000fc0000383ffff */
[----:B------:R-:W-:-:S00]  /*0140*/  NOP ;  /* 0x0000000000007918 */ /* 0x000fc00000000000 */
        /* <DEDUP_REMOVED lines=11> */
.L_x_1:


//--------------------- .nv.global.init           --------------------------
	.section	.nv.global.init,"aw",@progbits
.nv.global.init:
	.type		_$_str,@object
	.size		_$_str,(.L_0 - _$_str)
_$_str:
        /*0000*/ 	.byte	0x5f, 0x5f, 0x43, 0x55, 0x44, 0x41, 0x5f, 0x46, 0x54, 0x5a, 0x00
.L_0:


//--------------------- .nv.constant0.triton_poi_fused__to_copy_arange_clamp_floor_mul_9 --------------------------
	.section	.nv.constant0.triton_poi_fused__to_copy_arange_clamp_floor_mul_9,"a",@progbits
	.sectionflags	@""
	.align	4
.nv.constant0.triton_poi_fused__to_copy_arange_clamp_floor_mul_9:
	.zero		540
